//
// Generated by NVIDIA NVVM Compiler
//
// Compiler Build ID: CL-36424714
// Cuda compilation tools, release 13.0, V13.0.88
// Based on NVVM 20.0.0
//

.version 9.0
.target sm_100
.address_size 64

	// .globl	_Z5scan3PiS_i
// _ZZ5scan3PiS_iE2XY has been demoted

.visible .entry _Z5scan3PiS_i(
	.param .u64 .ptr .align 1 _Z5scan3PiS_i_param_0,
	.param .u64 .ptr .align 1 _Z5scan3PiS_i_param_1,
	.param .u32 _Z5scan3PiS_i_param_2
)
{
	.reg .pred 	%p<16>;
	.reg .b32 	%r<84>;
	.reg .b64 	%rd<13>;
	// demoted variable
	.shared .align 4 .b8 _ZZ5scan3PiS_iE2XY[4096];
	ld.param.u64 	%rd3, [_Z5scan3PiS_i_param_0];
	ld.param.u64 	%rd4, [_Z5scan3PiS_i_param_1];
	ld.param.u32 	%r11, [_Z5scan3PiS_i_param_2];
	cvta.to.global.u64 	%rd1, %rd4;
	cvta.to.global.u64 	%rd2, %rd3;
	mov.u32 	%r12, %ctaid.x;
	mov.u32 	%r1, %ntid.x;
	mul.lo.s32 	%r13, %r12, %r1;
	shl.b32 	%r14, %r13, 1;
	mov.u32 	%r2, %tid.x;
	add.s32 	%r3, %r14, %r2;
	setp.ge.s32 	%p1, %r3, %r11;
	shl.b32 	%r15, %r2, 2;
	mov.u32 	%r16, _ZZ5scan3PiS_iE2XY;
	add.s32 	%r4, %r16, %r15;
	@%p1 bra 	$L__BB0_2;
	mul.wide.s32 	%rd5, %r3, 4;
	add.s64 	%rd6, %rd2, %rd5;
	ld.global.u32 	%r17, [%rd6];
	st.shared.u32 	[%r4], %r17;
$L__BB0_2:
	add.s32 	%r5, %r3, %r1;
	setp.ge.u32 	%p2, %r5, %r11;
	shl.b32 	%r18, %r1, 2;
	add.s32 	%r6, %r4, %r18;
	@%p2 bra 	$L__BB0_4;
	mul.wide.u32 	%rd7, %r5, 4;
	add.s64 	%rd8, %rd2, %rd7;
	ld.global.u32 	%r19, [%rd8];
	st.shared.u32 	[%r6], %r19;
$L__BB0_4:
	shl.b32 	%r21, %r2, 1;
	add.s32 	%r7, %r21, 2;
	mov.b32 	%r83, 1;
$L__BB0_5:
	bar.sync 	0;
	mul.lo.s32 	%r9, %r83, %r7;
	setp.gt.u32 	%p3, %r9, 1024;
	@%p3 bra 	$L__BB0_7;
	sub.s32 	%r22, %r9, %r83;
	shl.b32 	%r23, %r22, 2;
	add.s32 	%r25, %r16, %r23;
	ld.shared.u32 	%r26, [%r25+-4];
	shl.b32 	%r27, %r83, 2;
	add.s32 	%r28, %r25, %r27;
	ld.shared.u32 	%r29, [%r28+-4];
	add.s32 	%r30, %r29, %r26;
	st.shared.u32 	[%r28+-4], %r30;
$L__BB0_7:
	shl.b32 	%r83, %r83, 1;
	setp.le.u32 	%p4, %r83, %r1;
	@%p4 bra 	$L__BB0_5;
	bar.sync 	0;
	setp.ne.s32 	%p5, %r2, 0;
	@%p5 bra 	$L__BB0_10;
	ld.shared.u32 	%r31, [_ZZ5scan3PiS_iE2XY+2044];
	ld.shared.u32 	%r32, [_ZZ5scan3PiS_iE2XY+3068];
	add.s32 	%r33, %r32, %r31;
	st.shared.u32 	[_ZZ5scan3PiS_iE2XY+3068], %r33;
$L__BB0_10:
	bar.sync 	0;
	setp.gt.u32 	%p6, %r2, 2;
	@%p6 bra 	$L__BB0_12;
	shl.b32 	%r34, %r7, 9;
	add.s32 	%r36, %r16, %r34;
	ld.shared.u32 	%r37, [%r36+-4];
	ld.shared.u32 	%r38, [%r36+508];
	add.s32 	%r39, %r38, %r37;
	st.shared.u32 	[%r36+508], %r39;
$L__BB0_12:
	bar.sync 	0;
	setp.gt.u32 	%p7, %r2, 6;
	@%p7 bra 	$L__BB0_14;
	shl.b32 	%r40, %r7, 8;
	add.s32 	%r42, %r16, %r40;
	ld.shared.u32 	%r43, [%r42+-4];
	ld.shared.u32 	%r44, [%r42+252];
	add.s32 	%r45, %r44, %r43;
	st.shared.u32 	[%r42+252], %r45;
$L__BB0_14:
	bar.sync 	0;
	setp.gt.u32 	%p8, %r2, 14;
	@%p8 bra 	$L__BB0_16;
	shl.b32 	%r46, %r7, 7;
	add.s32 	%r48, %r16, %r46;
	ld.shared.u32 	%r49, [%r48+-4];
	ld.shared.u32 	%r50, [%r48+124];
	add.s32 	%r51, %r50, %r49;
	st.shared.u32 	[%r48+124], %r51;
$L__BB0_16:
	bar.sync 	0;
	setp.gt.u32 	%p9, %r2, 30;
	@%p9 bra 	$L__BB0_18;
	shl.b32 	%r52, %r7, 6;
	add.s32 	%r54, %r16, %r52;
	ld.shared.u32 	%r55, [%r54+-4];
	ld.shared.u32 	%r56, [%r54+60];
	add.s32 	%r57, %r56, %r55;
	st.shared.u32 	[%r54+60], %r57;
$L__BB0_18:
	bar.sync 	0;
	setp.gt.u32 	%p10, %r2, 62;
	@%p10 bra 	$L__BB0_20;
	shl.b32 	%r58, %r7, 5;
	add.s32 	%r60, %r16, %r58;
	ld.shared.u32 	%r61, [%r60+-4];
	ld.shared.u32 	%r62, [%r60+28];
	add.s32 	%r63, %r62, %r61;
	st.shared.u32 	[%r60+28], %r63;
$L__BB0_20:
	bar.sync 	0;
	setp.gt.u32 	%p11, %r2, 126;
	@%p11 bra 	$L__BB0_22;
	shl.b32 	%r64, %r7, 4;
	add.s32 	%r66, %r16, %r64;
	ld.shared.u32 	%r67, [%r66+-4];
	ld.shared.u32 	%r68, [%r66+12];
	add.s32 	%r69, %r68, %r67;
	st.shared.u32 	[%r66+12], %r69;
$L__BB0_22:
	bar.sync 	0;
	setp.gt.u32 	%p12, %r2, 254;
	@%p12 bra 	$L__BB0_24;
	shl.b32 	%r70, %r7, 3;
	add.s32 	%r72, %r16, %r70;
	ld.shared.u32 	%r73, [%r72+-4];
	ld.shared.u32 	%r74, [%r72+4];
	add.s32 	%r75, %r74, %r73;
	st.shared.u32 	[%r72+4], %r75;
$L__BB0_24:
	bar.sync 	0;
	setp.gt.u32 	%p13, %r2, 510;
	@%p13 bra 	$L__BB0_26;
	add.s32 	%r77, %r4, %r15;
	ld.shared.u32 	%r78, [%r77+4];
	ld.shared.u32 	%r79, [%r77+8];
	add.s32 	%r80, %r79, %r78;
	st.shared.u32 	[%r77+8], %r80;
$L__BB0_26:
	setp.ge.s32 	%p14, %r3, %r11;
	bar.sync 	0;
	@%p14 bra 	$L__BB0_28;
	ld.shared.u32 	%r81, [%r4];
	mul.wide.s32 	%rd9, %r3, 4;
	add.s64 	%rd10, %rd1, %rd9;
	st.global.u32 	[%rd10], %r81;
$L__BB0_28:
	setp.ge.u32 	%p15, %r5, %r11;
	@%p15 bra 	$L__BB0_30;
	ld.shared.u32 	%r82, [%r6];
	mul.wide.u32 	%rd11, %r5, 4;
	add.s64 	%rd12, %rd1, %rd11;
	st.global.u32 	[%rd12], %r82;
$L__BB0_30:
	ret;

}


// ===== COMPILED SASS (sm_100) =====

	.target	sm_100

	.elftype	@"ET_EXEC"


//--------------------- .note.nv.tkinfo           --------------------------
	.section	.note.nv.tkinfo,"",@"SHT_NOTE"
	.sectionflags	@"SHF_NOTE_NV_TKINFO"
	.tkinfo
        /*0018*/ 	.word	0x00000002
        /*0030*/ 	.string	""
        /*0030*/ 	.string	"ptxas"
        /*0030*/ 	.string	"Cuda compilation tools, release 13.0, V13.0.88"
        /*0030*/ 	.string	"Build cuda_13.0.r13.0/compiler.36424714_0"
        /*0030*/ 	.string	"-arch sm_100 -m 64 "



//--------------------- .note.nv.cuinfo           --------------------------
	.section	.note.nv.cuinfo,"",@"SHT_NOTE"
	.sectionflags	@"SHF_NOTE_NV_CUINFO"
        /*0018*/ 	.short	0x0002
        /*001a*/ 	.short	0x0064
        /*001c*/ 	.short	0x0082
	.zero		2


//--------------------- .nv.info                  --------------------------
	.section	.nv.info,"",@"SHT_CUDA_INFO"
	.align	4


	//----- nvinfo : EIATTR_REGCOUNT
	.align		4
        /*0000*/ 	.byte	0x04, 0x2f
        /*0002*/ 	.short	(.L_1 - .L_0)
	.align		4
.L_0:
        /*0004*/ 	.word	index@(_Z5scan3PiS_i)
        /*0008*/ 	.word	0x00000012


	//----- nvinfo : EIATTR_FRAME_SIZE
	.align		4
.L_1:
        /*000c*/ 	.byte	0x04, 0x11
        /*000e*/ 	.short	(.L_3 - .L_2)
	.align		4
.L_2:
        /*0010*/ 	.word	index@(_Z5scan3PiS_i)
        /*0014*/ 	.word	0x00000000


	//----- nvinfo : EIATTR_MIN_STACK_SIZE
	.align		4
.L_3:
        /*0018*/ 	.byte	0x04, 0x12
        /*001a*/ 	.short	(.L_5 - .L_4)
	.align		4
.L_4:
        /*001c*/ 	.word	index@(_Z5scan3PiS_i)
        /*0020*/ 	.word	0x00000000
.L_5:


//--------------------- .nv.compat                --------------------------
	.section	.nv.compat,"",@"SHT_CUDA_COMPAT_INFO"
	.align	4
        /*0000*/ 	.byte	0x02, 0x09, 0x00, 0x00, 0x02, 0x02, 0x01, 0x00, 0x02, 0x05, 0x05, 0x00, 0x03, 0x07, 0x01, 0x01
        /*0010*/ 	.byte	0x02, 0x03, 0x00, 0x00, 0x02, 0x06, 0x01, 0x00, 0x04, 0x0b, 0x08, 0x00, 0x09, 0x00, 0x00, 0x00
        /*0020*/ 	.byte	0x00, 0x00, 0x00, 0x00


//--------------------- .nv.info._Z5scan3PiS_i    --------------------------
	.section	.nv.info._Z5scan3PiS_i,"",@"SHT_CUDA_INFO"
	.sectionflags	@""
	.align	4


	//----- nvinfo : EIATTR_CUDA_API_VERSION
	.align		4
        /*0000*/ 	.byte	0x04, 0x37
        /*0002*/ 	.short	(.L_7 - .L_6)
.L_6:
        /*0004*/ 	.word	0x00000082


	//----- nvinfo : EIATTR_KPARAM_INFO
	.align		4
.L_7:
        /*0008*/ 	.byte	0x04, 0x17
        /*000a*/ 	.short	(.L_9 - .L_8)
.L_8:
        /*000c*/ 	.word	0x00000000
        /*0010*/ 	.short	0x0002
        /*0012*/ 	.short	0x0010
        /*0014*/ 	.byte	0x00, 0xf0, 0x11, 0x00


	//----- nvinfo : EIATTR_KPARAM_INFO
	.align		4
.L_9:
        /*0018*/ 	.byte	0x04, 0x17
        /*001a*/ 	.short	(.L_11 - .L_10)
.L_10:
        /*001c*/ 	.word	0x00000000
        /*0020*/ 	.short	0x0001
        /*0022*/ 	.short	0x0008
        /*0024*/ 	.byte	0x00, 0xf5, 0x21, 0x00


	//----- nvinfo : EIATTR_KPARAM_INFO
	.align		4
.L_11:
        /*0028*/ 	.byte	0x04, 0x17
        /*002a*/ 	.short	(.L_13 - .L_12)
.L_12:
        /*002c*/ 	.word	0x00000000
        /*0030*/ 	.short	0x0000
        /*0032*/ 	.short	0x0000
        /*0034*/ 	.byte	0x00, 0xf5, 0x21, 0x00


	//----- nvinfo : EIATTR_SPARSE_MMA_MASK
	.align		4
.L_13:
        /*0038*/ 	.byte	0x03, 0x50
        /*003a*/ 	.short	0x0000


	//----- nvinfo : EIATTR_MAXREG_COUNT
	.align		4
        /*003c*/ 	.byte	0x03, 0x1b
        /*003e*/ 	.short	0x00ff


	//----- nvinfo : EIATTR_NUM_BARRIERS
	.align		4
        /*0040*/ 	.byte	0x02, 0x4c
        /*0042*/ 	.byte	0x01
	.zero		1


	//----- nvinfo : EIATTR_MERCURY_ISA_VERSION
	.align		4
        /*0044*/ 	.byte	0x03, 0x5f
        /*0046*/ 	.short	0x0101


	//----- nvinfo : EIATTR_VRC_CTA_INIT_COUNT
	.align		4
        /*0048*/ 	.byte	0x02, 0x4a
	.zero		1
	.zero		1


	//----- nvinfo : EIATTR_EXIT_INSTR_OFFSETS
	.align		4
        /*004c*/ 	.byte	0x04, 0x1c
        /*004e*/ 	.short	(.L_15 - .L_14)


	//   ....[0]....
.L_14:
        /*0050*/ 	.word	0x00000780


	//   ....[1]....
        /*0054*/ 	.word	0x000007d0


	//----- nvinfo : EIATTR_CBANK_PARAM_SIZE
	.align		4
.L_15:
        /*0058*/ 	.byte	0x03, 0x19
        /*005a*/ 	.short	0x0014


	//----- nvinfo : EIATTR_PARAM_CBANK
	.align		4
        /*005c*/ 	.byte	0x04, 0x0a
        /*005e*/ 	.short	(.L_17 - .L_16)
	.align		4
.L_16:
        /*0060*/ 	.word	index@(.nv.constant0._Z5scan3PiS_i)
        /*0064*/ 	.short	0x0380
        /*0066*/ 	.short	0x0014


	//----- nvinfo : EIATTR_SW_WAR
	.align		4
.L_17:
        /*0068*/ 	.byte	0x04, 0x36
        /*006a*/ 	.short	(.L_19 - .L_18)
.L_18:
        /*006c*/ 	.word	0x00000008
.L_19:


//--------------------- .nv.callgraph             --------------------------
	.section	.nv.callgraph,"",@"SHT_CUDA_CALLGRAPH"
	.align	4
	.sectionentsize	8
	.align		4
        /*0000*/ 	.word	0x00000000
	.align		4
        /*0004*/ 	.word	0xffffffff
	.align		4
        /*0008*/ 	.word	0x00000000
	.align		4
        /*000c*/ 	.word	0xfffffffe
	.align		4
        /*0010*/ 	.word	0x00000000
	.align		4
        /*0014*/ 	.word	0xfffffffd
	.align		4
        /*0018*/ 	.word	0x00000000
	.align		4
        /*001c*/ 	.word	0xfffffffc


//--------------------- .text._Z5scan3PiS_i       --------------------------
	.section	.text._Z5scan3PiS_i,"ax",@progbits
	.align	128
        .global         _Z5scan3PiS_i
        .type           _Z5scan3PiS_i,@function
        .size           _Z5scan3PiS_i,(.L_x_2 - _Z5scan3PiS_i)
        .other          _Z5scan3PiS_i,@"STO_CUDA_ENTRY STV_DEFAULT"
_Z5scan3PiS_i:
.text._Z5scan3PiS_i:
[----:B------:R-:W-:Y:S01]  /*0000*/  LDC R1, c[0x0][0x37c] ;  /* 0x0000df00ff017b82 */ /* 0x000fe20000000800 */
[----:B------:R-:W0:Y:S07]  /*0010*/  S2R R3, SR_TID.X ;  /* 0x0000000000037919 */ /* 0x000e2e0000002100 */
[----:B------:R-:W1:Y:S01]  /*0020*/  S2UR UR4, SR_CTAID.X ;  /* 0x00000000000479c3 */ /* 0x000e620000002500 */
[----:B------:R-:W2:Y:S01]  /*0030*/  LDCU UR5, c[0x0][0x390] ;  /* 0x00007200ff0577ac */ /* 0x000ea20008000800 */
[----:B------:R-:W3:Y:S06]  /*0040*/  LDCU.64 UR6, c[0x0][0x358] ;  /* 0x00006b00ff0677ac */ /* 0x000eec0008000a00 */
[----:B------:R-:W1:Y:S02]  /*0050*/  LDC R15, c[0x0][0x360] ;  /* 0x0000d800ff0f7b82 */ /* 0x000e640000000800 */
[----:B-1----:R-:W-:-:S04]  /*0060*/  IMAD R2, R15, UR4, RZ ;  /* 0x000000040f027c24 */ /* 0x002fc8000f8e02ff */
[----:B0-----:R-:W-:-:S04]  /*0070*/  IMAD R2, R2, 0x2, R3 ;  /* 0x0000000202027824 */ /* 0x001fc800078e0203 */
[C---:B------:R-:W-:Y:S01]  /*0080*/  IMAD.IADD R0, R2.reuse, 0x1, R15 ;  /* 0x0000000102007824 */ /* 0x040fe200078e020f */
[----:B--2---:R-:W-:-:S04]  /*0090*/  ISETP.GE.AND P0, PT, R2, UR5, PT ;  /* 0x0000000502007c0c */ /* 0x004fc8000bf06270 */
[----:B------:R-:W-:-:S09]  /*00a0*/  ISETP.GE.U32.AND P1, PT, R0, UR5, PT ;  /* 0x0000000500007c0c */ /* 0x000fd2000bf26070 */
[----:B------:R-:W0:Y:S08]  /*00b0*/  @!P0 LDC.64 R10, c[0x0][0x380] ;  /* 0x0000e000ff0a8b82 */ /* 0x000e300000000a00 */
[----:B------:R-:W1:Y:S01]  /*00c0*/  @!P1 LDC.64 R12, c[0x0][0x380] ;  /* 0x0000e000ff0c9b82 */ /* 0x000e620000000a00 */
[----:B0-----:R-:W-:-:S06]  /*00d0*/  @!P0 IMAD.WIDE R10, R2, 0x4, R10 ;  /* 0x00000004020a8825 */ /* 0x001fcc00078e020a */
[----:B---3--:R-:W2:Y:S01]  /*00e0*/  @!P0 LDG.E R11, desc[UR6][R10.64] ;  /* 0x000000060a0b8981 */ /* 0x008ea2000c1e1900 */
[----:B-1----:R-:W-:-:S06]  /*00f0*/  @!P1 IMAD.WIDE.U32 R12, R0, 0x4, R12 ;  /* 0x00000004000c9825 */ /* 0x002fcc00078e000c */
[----:B------:R-:W3:Y:S01]  /*0100*/  @!P1 LDG.E R13, desc[UR6][R12.64] ;  /* 0x000000060c0d9981 */ /* 0x000ee2000c1e1900 */
[----:B------:R-:W0:Y:S01]  /*0110*/  S2UR UR5, SR_CgaCtaId ;  /* 0x00000000000579c3 */ /* 0x000e220000008800 */
[----:B------:R-:W-:Y:S02]  /*0120*/  UMOV UR4, 0x400 ;  /* 0x0000040000047882 */ /* 0x000fe40000000000 */
[----:B0-----:R-:W-:-:S06]  /*0130*/  ULEA UR4, UR5, UR4, 0x18 ;  /* 0x0000000405047291 */ /* 0x001fcc000f8ec0ff */
[----:B------:R-:W-:-:S04]  /*0140*/  IMAD.U32 R8, RZ, RZ, UR4 ;  /* 0x00000004ff087e24 */ /* 0x000fc8000f8e00ff */
[----:B------:R-:W-:-:S05]  /*0150*/  IMAD R6, R3, 0x4, R8 ;  /* 0x0000000403067824 */ /* 0x000fca00078e0208 */
[----:B------:R-:W-:Y:S01]  /*0160*/  LEA R4, R15, R6, 0x2 ;  /* 0x000000060f047211 */ /* 0x000fe200078e10ff */
[----:B------:R-:W-:Y:S01]  /*0170*/  IMAD.MOV.U32 R14, RZ, RZ, 0x1 ;  /* 0x00000001ff0e7424 */ /* 0x000fe200078e00ff */
[----:B------:R-:W-:Y:S01]  /*0180*/  LEA R5, R3, 0x2, 0x1 ;  /* 0x0000000203057811 */ /* 0x000fe200078e08ff */
[----:B--2---:R0:W-:Y:S04]  /*0190*/  @!P0 STS [R6], R11 ;  /* 0x0000000b06008388 */ /* 0x0041e80000000800 */
[----:B---3--:R0:W-:Y:S02]  /*01a0*/  @!P1 STS [R4], R13 ;  /* 0x0000000d04009388 */ /* 0x0081e40000000800 */
.L_x_0:
[----:B------:R-:W-:Y:S01]  /*01b0*/  IMAD R7, R5, R14, RZ ;  /* 0x0000000e05077224 */ /* 0x000fe200078e02ff */
[----:B------:R-:W-:Y:S04]  /*01c0*/  BAR.SYNC.DEFER_BLOCKING 0x0 ;  /* 0x0000000000007b1d */ /* 0x000fe80000010000 */
[----:B------:R-:W-:-:S13]  /*01d0*/  ISETP.GT.U32.AND P0, PT, R7, 0x400, PT ;  /* 0x000004000700780c */ /* 0x000fda0003f04070 */
[----:B------:R-:W-:-:S04]  /*01e0*/  @!P0 IMAD.IADD R7, R7, 0x1, -R14 ;  /* 0x0000000107078824 */ /* 0x000fc800078e0a0e */
[----:B------:R-:W-:-:S04]  /*01f0*/  @!P0 IMAD R7, R7, 0x4, R8 ;  /* 0x0000000407078824 */ /* 0x000fc800078e0208 */
[C---:B------:R-:W-:Y:S02]  /*0200*/  @!P0 IMAD R9, R14.reuse, 0x4, R7 ;  /* 0x000000040e098824 */ /* 0x040fe400078e0207 */
[----:B------:R-:W-:Y:S01]  /*0210*/  @!P0 LDS R7, [R7+-0x4] ;  /* 0xfffffc0007078984 */ /* 0x000fe20000000800 */
[----:B------:R-:W-:-:S03]  /*0220*/  IMAD.SHL.U32 R14, R14, 0x2, RZ ;  /* 0x000000020e0e7824 */ /* 0x000fc600078e00ff */
[----:B------:R-:W1:Y:S02]  /*0230*/  @!P0 LDS R10, [R9+-0x4] ;  /* 0xfffffc00090a8984 */ /* 0x000e640000000800 */
[----:B-1----:R-:W-:-:S05]  /*0240*/  @!P0 IADD3 R10, PT, PT, R7, R10, RZ ;  /* 0x0000000a070a8210 */ /* 0x002fca0007ffe0ff */
[----:B------:R1:W-:Y:S01]  /*0250*/  @!P0 STS [R9+-0x4], R10 ;  /* 0xfffffc0a09008388 */ /* 0x0003e20000000800 */
[----:B------:R-:W-:-:S13]  /*0260*/  ISETP.GT.U32.AND P0, PT, R14, R15, PT ;  /* 0x0000000f0e00720c */ /* 0x000fda0003f04070 */
[----:B-1----:R-:W-:Y:S05]  /*0270*/  @!P0 BRA `(.L_x_0) ;  /* 0xfffffffc00cc8947 */ /* 0x002fea000383ffff */
[----:B------:R-:W-:Y:S01]  /*0280*/  BAR.SYNC.DEFER_BLOCKING 0x0 ;  /* 0x0000000000007b1d */ /* 0x000fe20000010000 */
[C---:B------:R-:W-:Y:S02]  /*0290*/  ISETP.NE.AND P1, PT, R3.reuse, RZ, PT ;  /* 0x000000ff0300720c */ /* 0x040fe40003f25270 */
[----:B------:R-:W-:-:S03]  /*02a0*/  ISETP.GT.U32.AND P0, PT, R3, 0x2, PT ;  /* 0x000000020300780c */ /* 0x000fc60003f04070 */
[----:B------:R-:W1:Y:S08]  /*02b0*/  LDCU UR4, c[0x0][0x390] ;  /* 0x00007200ff0477ac */ /* 0x000e700008000800 */
[----:B------:R-:W2:Y:S01]  /*02c0*/  @!P1 S2R R10, SR_CgaCtaId ;  /* 0x00000000000a9919 */ /* 0x000ea20000008800 */
[----:B------:R-:W-:Y:S02]  /*02d0*/  @!P1 MOV R5, 0x400 ;  /* 0x0000040000059802 */ /* 0x000fe40000000f00 */
[----:B------:R-:W-:-:S02]  /*02e0*/  @!P0 LEA R7, R3, 0x400, 0xa ;  /* 0x0000040003078811 */ /* 0x000fc400078e50ff */
[----:B--2---:R-:W-:-:S05]  /*02f0*/  @!P1 LEA R8, R10, R5, 0x18 ;  /* 0x000000050a089211 */ /* 0x004fca00078ec0ff */
[----:B------:R-:W-:Y:S01]  /*0300*/  @!P1 LDS R5, [R8+0x7fc] ;  /* 0x0007fc0008059984 */ /* 0x000fe20000000800 */
[----:B------:R-:W-:-:S03]  /*0310*/  @!P0 IMAD.IADD R7, R8, 0x1, R7 ;  /* 0x0000000108078824 */ /* 0x000fc600078e0207 */
[----:B------:R-:W2:Y:S02]  /*0320*/  @!P1 LDS R10, [R8+0xbfc] ;  /* 0x000bfc00080a9984 */ /* 0x000ea40000000800 */
[----:B--2---:R-:W-:-:S05]  /*0330*/  @!P1 IMAD.IADD R5, R5, 0x1, R10 ;  /* 0x0000000105059824 */ /* 0x004fca00078e020a */
[----:B------:R-:W-:Y:S01]  /*0340*/  @!P1 STS [R8+0xbfc], R5 ;  /* 0x000bfc0508009388 */ /* 0x000fe20000000800 */
[----:B------:R-:W-:Y:S01]  /*0350*/  BAR.SYNC.DEFER_BLOCKING 0x0 ;  /* 0x0000000000007b1d */ /* 0x000fe20000010000 */
[----:B------:R-:W-:-:S13]  /*0360*/  ISETP.GT.U32.AND P1, PT, R3, 0x6, PT ;  /* 0x000000060300780c */ /* 0x000fda0003f24070 */
[----:B0-----:R-:W-:-:S05]  /*0370*/  @!P1 LEA R11, R3, 0x200, 0x9 ;  /* 0x00000200030b9811 */ /* 0x001fca00078e48ff */
[----:B------:R-:W-:Y:S01]  /*0380*/  @!P1 IMAD.IADD R11, R8, 0x1, R11 ;  /* 0x00000001080b9824 */ /* 0x000fe200078e020b */
[----:B------:R-:W-:Y:S04]  /*0390*/  @!P0 LDS R9, [R7+-0x4] ;  /* 0xfffffc0007098984 */ /* 0x000fe80000000800 */
[----:B------:R-:W0:Y:S02]  /*03a0*/  @!P0 LDS R10, [R7+0x1fc] ;  /* 0x0001fc00070a8984 */ /* 0x000e240000000800 */
[----:B0-----:R-:W-:-:S05]  /*03b0*/  @!P0 IADD3 R10, PT, PT, R9, R10, RZ ;  /* 0x0000000a090a8210 */ /* 0x001fca0007ffe0ff */
[----:B------:R-:W-:Y:S01]  /*03c0*/  @!P0 STS [R7+0x1fc], R10 ;  /* 0x0001fc0a07008388 */ /* 0x000fe20000000800 */
[----:B------:R-:W-:Y:S01]  /*03d0*/  BAR.SYNC.DEFER_BLOCKING 0x0 ;  /* 0x0000000000007b1d */ /* 0x000fe20000010000 */
[----:B------:R-:W-:-:S13]  /*03e0*/  ISETP.GT.U32.AND P0, PT, R3, 0xe, PT ;  /* 0x0000000e0300780c */ /* 0x000fda0003f04070 */
[----:B------:R-:W-:-:S05]  /*03f0*/  @!P0 LEA R5, R3, 0x100, 0x8 ;  /* 0x0000010003058811 */ /* 0x000fca00078e40ff */
[----:B------:R-:W-:Y:S01]  /*0400*/  @!P0 IMAD.IADD R5, R8, 0x1, R5 ;  /* 0x0000000108058824 */ /* 0x000fe200078e0205 */
[----:B------:R-:W-:Y:S04]  /*0410*/  @!P1 LDS R9, [R11+-0x4] ;  /* 0xfffffc000b099984 */ /* 0x000fe80000000800 */
[----:B------:R-:W0:Y:S02]  /*0420*/  @!P1 LDS R12, [R11+0xfc] ;  /* 0x0000fc000b0c9984 */ /* 0x000e240000000800 */
[----:B0-----:R-:W-:-:S05]  /*0430*/  @!P1 IMAD.IADD R12, R9, 0x1, R12 ;  /* 0x00000001090c9824 */ /* 0x001fca00078e020c */
[----:B------:R-:W-:Y:S01]  /*0440*/  @!P1 STS [R11+0xfc], R12 ;  /* 0x0000fc0c0b009388 */ /* 0x000fe20000000800 */
[----:B------:R-:W-:Y:S01]  /*0450*/  BAR.SYNC.DEFER_BLOCKING 0x0 ;  /* 0x0000000000007b1d */ /* 0x000fe20000010000 */
[----:B------:R-:W-:-:S13]  /*0460*/  ISETP.GT.U32.AND P1, PT, R3, 0x1e, PT ;  /* 0x0000001e0300780c */ /* 0x000fda0003f24070 */
[----:B------:R-:W-:-:S05]  /*0470*/  @!P1 LEA R7, R3, 0x80, 0x7 ;  /* 0x0000008003079811 */ /* 0x000fca00078e38ff */
        /* <DEDUP_REMOVED lines=31> */
[----:B------:R-:W-:Y:S01]  /*0670*/  @!P1 IMAD R11, R3, 0x4, R6 ;  /* 0x00000004030b9824 */ /* 0x000fe200078e0206 */
[----:B------:R-:W-:Y:S04]  /*0680*/  @!P0 LDS R8, [R7+-0x4] ;  /* 0xfffffc0007088984 */ /* 0x000fe80000000800 */
[----:B------:R-:W0:Y:S02]  /*0690*/  @!P0 LDS R9, [R7+0x4] ;  /* 0x0000040007098984 */ /* 0x000e240000000800 */
[----:B0-----:R-:W-:-:S05]  /*06a0*/  @!P0 IADD3 R10, PT, PT, R8, R9, RZ ;  /* 0x00000009080a8210 */ /* 0x001fca0007ffe0ff */
[----:B------:R-:W-:Y:S01]  /*06b0*/  @!P0 STS [R7+0x4], R10 ;  /* 0x0000040a07008388 */ /* 0x000fe20000000800 */
[----:B------:R-:W-:Y:S01]  /*06c0*/  BAR.SYNC.DEFER_BLOCKING 0x0 ;  /* 0x0000000000007b1d */ /* 0x000fe20000010000 */
[----:B-1----:R-:W-:-:S05]  /*06d0*/  ISETP.GE.AND P0, PT, R2, UR4, PT ;  /* 0x0000000402007c0c */ /* 0x002fca000bf06270 */
[----:B------:R-:W-:Y:S04]  /*06e0*/  @!P1 LDS R3, [R11+0x4] ;  /* 0x000004000b039984 */ /* 0x000fe80000000800 */
[----:B------:R-:W0:Y:S02]  /*06f0*/  @!P1 LDS R8, [R11+0x8] ;  /* 0x000008000b089984 */ /* 0x000e240000000800 */
[----:B0-----:R-:W-:Y:S02]  /*0700*/  @!P1 IMAD.IADD R12, R3, 0x1, R8 ;  /* 0x00000001030c9824 */ /* 0x001fe400078e0208 */
[----:B------:R-:W0:Y:S03]  /*0710*/  @!P0 LDC.64 R8, c[0x0][0x388] ;  /* 0x0000e200ff088b82 */ /* 0x000e260000000a00 */
[----:B------:R-:W-:Y:S05]  /*0720*/  @!P1 STS [R11+0x8], R12 ;  /* 0x0000080c0b009388 */ /* 0x000fea0000000800 */
[----:B------:R-:W-:Y:S01]  /*0730*/  BAR.SYNC.DEFER_BLOCKING 0x0 ;  /* 0x0000000000007b1d */ /* 0x000fe20000010000 */
[----:B------:R-:W-:Y:S01]  /*0740*/  ISETP.GE.U32.AND P1, PT, R0, UR4, PT ;  /* 0x0000000400007c0c */ /* 0x000fe2000bf26070 */
[----:B0-----:R-:W-:-:S04]  /*0750*/  @!P0 IMAD.WIDE R2, R2, 0x4, R8 ;  /* 0x0000000402028825 */ /* 0x001fc800078e0208 */
[----:B------:R-:W0:Y:S04]  /*0760*/  @!P0 LDS R5, [R6] ;  /* 0x0000000006058984 */ /* 0x000e280000000800 */
[----:B0-----:R0:W-:Y:S04]  /*0770*/  @!P0 STG.E desc[UR6][R2.64], R5 ;  /* 0x0000000502008986 */ /* 0x0011e8000c101906 */
[----:B------:R-:W-:Y:S05]  /*0780*/  @P1 EXIT ;  /* 0x000000000000194d */ /* 0x000fea0003800000 */
[----:B0-----:R-:W0:Y:S01]  /*0790*/  LDS R5, [R4] ;  /* 0x0000000004057984 */ /* 0x001e220000000800 */
[----:B------:R-:W1:Y:S02]  /*07a0*/  LDC.64 R2, c[0x0][0x388] ;  /* 0x0000e200ff027b82 */ /* 0x000e640000000a00 */
[----:B-1----:R-:W-:-:S05]  /*07b0*/  IMAD.WIDE.U32 R2, R0, 0x4, R2 ;  /* 0x0000000400027825 */ /* 0x002fca00078e0002 */
[----:B0-----:R-:W-:Y:S01]  /*07c0*/  STG.E desc[UR6][R2.64], R5 ;  /* 0x0000000502007986 */ /* 0x001fe2000c101906 */
[----:B------:R-:W-:Y:S05]  /*07d0*/  EXIT ;  /* 0x000000000000794d */ /* 0x000fea0003800000 */
.L_x_1:
[----:B------:R-:W-:-:S00]  /*07e0*/  BRA `(.L_x_1) ;  /* 0xfffffffc00fc7947 */ /* 0x000fc0000383ffff */
[----:B------:R-:W-:-:S00]  /*07f0*/  NOP ;  /* 0x0000000000007918 */ /* 0x000fc00000000000 */
        /* <DEDUP_REMOVED lines=8> */
.L_x_2:


//--------------------- .nv.shared._Z5scan3PiS_i  --------------------------
	.section	.nv.shared._Z5scan3PiS_i,"aw",@nobits
	.sectionflags	@""
	.align	4
.nv.shared._Z5scan3PiS_i:
	.zero		5120


//--------------------- .nv.shared.reserved.0     --------------------------
	.section	.nv.shared.reserved.0,"aw",@nobits
	.weak		__nv_reservedSMEM_offset_0_alias
	.size		__nv_reservedSMEM_offset_0_alias, 0, 64
	.other		__nv_reservedSMEM_offset_0_alias,@"STO_CUDA_RESERVED_SHARED STV_DEFAULT"
__nv_reservedSMEM_offset_0_alias:
	.zero		0
	.zero		64


//--------------------- .nv.constant0._Z5scan3PiS_i --------------------------
	.section	.nv.constant0._Z5scan3PiS_i,"a",@progbits
	.sectionflags	@""
	.align	4
.nv.constant0._Z5scan3PiS_i:
	.zero		916


//--------------------- SYMBOLS --------------------------

	.type		.nv.reservedSmem.offset0,@object
	.size		.nv.reservedSmem.offset0,0x4
	.type		.nv.reservedSmem.cap,@object
	.size		.nv.reservedSmem.cap,0x4
